//
// Generated by NVIDIA NVVM Compiler
//
// Compiler Build ID: CL-36424714
// Cuda compilation tools, release 13.0, V13.0.88
// Based on NVVM 20.0.0
//

.version 9.0
.target sm_100
.address_size 64

	// .globl	_Z7col_sumPKfPfii

.visible .entry _Z7col_sumPKfPfii(
	.param .u64 .ptr .align 1 _Z7col_sumPKfPfii_param_0,
	.param .u64 .ptr .align 1 _Z7col_sumPKfPfii_param_1,
	.param .u32 _Z7col_sumPKfPfii_param_2,
	.param .u32 _Z7col_sumPKfPfii_param_3
)
{
	.reg .pred 	%p<10>;
	.reg .b32 	%r<108>;
	.reg .b32 	%f<83>;
	.reg .b64 	%rd<65>;

	ld.param.u64 	%rd3, [_Z7col_sumPKfPfii_param_0];
	ld.param.u64 	%rd2, [_Z7col_sumPKfPfii_param_1];
	ld.param.u32 	%r68, [_Z7col_sumPKfPfii_param_2];
	ld.param.u32 	%r69, [_Z7col_sumPKfPfii_param_3];
	cvta.to.global.u64 	%rd1, %rd3;
	mov.u32 	%r1, %tid.x;
	setp.lt.s32 	%p1, %r68, 1;
	mov.f32 	%f82, 0f00000000;
	@%p1 bra 	$L__BB0_13;
	and.b32  	%r2, %r68, 15;
	setp.lt.u32 	%p2, %r68, 16;
	mov.f32 	%f82, 0f00000000;
	mov.b32 	%r104, 0;
	@%p2 bra 	$L__BB0_4;
	and.b32  	%r104, %r68, 2147483632;
	neg.s32 	%r102, %r104;
	add.s32 	%r101, %r1, %r69;
	shl.b32 	%r6, %r69, 4;
	shl.b32 	%r71, %r69, 1;
	add.s32 	%r100, %r1, %r71;
	mad.lo.s32 	%r99, %r69, 3, %r1;
	shl.b32 	%r72, %r69, 2;
	add.s32 	%r98, %r1, %r72;
	mad.lo.s32 	%r97, %r69, 5, %r1;
	mad.lo.s32 	%r96, %r69, 6, %r1;
	mad.lo.s32 	%r95, %r69, 7, %r1;
	shl.b32 	%r73, %r69, 3;
	add.s32 	%r94, %r1, %r73;
	mad.lo.s32 	%r93, %r69, 9, %r1;
	mad.lo.s32 	%r92, %r69, 10, %r1;
	mad.lo.s32 	%r91, %r69, 11, %r1;
	mad.lo.s32 	%r90, %r69, 12, %r1;
	mad.lo.s32 	%r89, %r69, 13, %r1;
	mad.lo.s32 	%r88, %r69, 14, %r1;
	mad.lo.s32 	%r87, %r69, 15, %r1;
	mov.f32 	%f82, 0f00000000;
	mov.u32 	%r86, %r1;
$L__BB0_3:
	.pragma "nounroll";
	mul.wide.u32 	%rd4, %r86, 4;
	add.s64 	%rd5, %rd1, %rd4;
	ld.global.nc.f32 	%f18, [%rd5];
	add.f32 	%f19, %f82, %f18;
	mul.wide.u32 	%rd6, %r101, 4;
	add.s64 	%rd7, %rd1, %rd6;
	ld.global.nc.f32 	%f20, [%rd7];
	add.f32 	%f21, %f19, %f20;
	mul.wide.u32 	%rd8, %r100, 4;
	add.s64 	%rd9, %rd1, %rd8;
	ld.global.nc.f32 	%f22, [%rd9];
	add.f32 	%f23, %f21, %f22;
	mul.wide.u32 	%rd10, %r99, 4;
	add.s64 	%rd11, %rd1, %rd10;
	ld.global.nc.f32 	%f24, [%rd11];
	add.f32 	%f25, %f23, %f24;
	mul.wide.u32 	%rd12, %r98, 4;
	add.s64 	%rd13, %rd1, %rd12;
	ld.global.nc.f32 	%f26, [%rd13];
	add.f32 	%f27, %f25, %f26;
	mul.wide.u32 	%rd14, %r97, 4;
	add.s64 	%rd15, %rd1, %rd14;
	ld.global.nc.f32 	%f28, [%rd15];
	add.f32 	%f29, %f27, %f28;
	mul.wide.u32 	%rd16, %r96, 4;
	add.s64 	%rd17, %rd1, %rd16;
	ld.global.nc.f32 	%f30, [%rd17];
	add.f32 	%f31, %f29, %f30;
	mul.wide.u32 	%rd18, %r95, 4;
	add.s64 	%rd19, %rd1, %rd18;
	ld.global.nc.f32 	%f32, [%rd19];
	add.f32 	%f33, %f31, %f32;
	mul.wide.u32 	%rd20, %r94, 4;
	add.s64 	%rd21, %rd1, %rd20;
	ld.global.nc.f32 	%f34, [%rd21];
	add.f32 	%f35, %f33, %f34;
	mul.wide.u32 	%rd22, %r93, 4;
	add.s64 	%rd23, %rd1, %rd22;
	ld.global.nc.f32 	%f36, [%rd23];
	add.f32 	%f37, %f35, %f36;
	mul.wide.u32 	%rd24, %r92, 4;
	add.s64 	%rd25, %rd1, %rd24;
	ld.global.nc.f32 	%f38, [%rd25];
	add.f32 	%f39, %f37, %f38;
	mul.wide.u32 	%rd26, %r91, 4;
	add.s64 	%rd27, %rd1, %rd26;
	ld.global.nc.f32 	%f40, [%rd27];
	add.f32 	%f41, %f39, %f40;
	mul.wide.u32 	%rd28, %r90, 4;
	add.s64 	%rd29, %rd1, %rd28;
	ld.global.nc.f32 	%f42, [%rd29];
	add.f32 	%f43, %f41, %f42;
	mul.wide.u32 	%rd30, %r89, 4;
	add.s64 	%rd31, %rd1, %rd30;
	ld.global.nc.f32 	%f44, [%rd31];
	add.f32 	%f45, %f43, %f44;
	mul.wide.u32 	%rd32, %r88, 4;
	add.s64 	%rd33, %rd1, %rd32;
	ld.global.nc.f32 	%f46, [%rd33];
	add.f32 	%f47, %f45, %f46;
	mul.wide.u32 	%rd34, %r87, 4;
	add.s64 	%rd35, %rd1, %rd34;
	ld.global.nc.f32 	%f48, [%rd35];
	add.f32 	%f82, %f47, %f48;
	add.s32 	%r102, %r102, 16;
	add.s32 	%r101, %r101, %r6;
	add.s32 	%r100, %r100, %r6;
	add.s32 	%r99, %r99, %r6;
	add.s32 	%r98, %r98, %r6;
	add.s32 	%r97, %r97, %r6;
	add.s32 	%r96, %r96, %r6;
	add.s32 	%r95, %r95, %r6;
	add.s32 	%r94, %r94, %r6;
	add.s32 	%r93, %r93, %r6;
	add.s32 	%r92, %r92, %r6;
	add.s32 	%r91, %r91, %r6;
	add.s32 	%r90, %r90, %r6;
	add.s32 	%r89, %r89, %r6;
	add.s32 	%r88, %r88, %r6;
	add.s32 	%r87, %r87, %r6;
	add.s32 	%r86, %r86, %r6;
	setp.ne.s32 	%p3, %r102, 0;
	@%p3 bra 	$L__BB0_3;
$L__BB0_4:
	setp.eq.s32 	%p4, %r2, 0;
	@%p4 bra 	$L__BB0_13;
	and.b32  	%r56, %r68, 7;
	setp.lt.u32 	%p5, %r2, 8;
	@%p5 bra 	$L__BB0_7;
	mad.lo.s32 	%r74, %r104, %r69, %r1;
	mul.wide.u32 	%rd36, %r74, 4;
	add.s64 	%rd37, %rd1, %rd36;
	ld.global.nc.f32 	%f50, [%rd37];
	add.f32 	%f51, %f82, %f50;
	add.s32 	%r75, %r74, %r69;
	mul.wide.u32 	%rd38, %r75, 4;
	add.s64 	%rd39, %rd1, %rd38;
	ld.global.nc.f32 	%f52, [%rd39];
	add.f32 	%f53, %f51, %f52;
	add.s32 	%r76, %r75, %r69;
	mul.wide.u32 	%rd40, %r76, 4;
	add.s64 	%rd41, %rd1, %rd40;
	ld.global.nc.f32 	%f54, [%rd41];
	add.f32 	%f55, %f53, %f54;
	add.s32 	%r77, %r76, %r69;
	mul.wide.u32 	%rd42, %r77, 4;
	add.s64 	%rd43, %rd1, %rd42;
	ld.global.nc.f32 	%f56, [%rd43];
	add.f32 	%f57, %f55, %f56;
	add.s32 	%r78, %r77, %r69;
	mul.wide.u32 	%rd44, %r78, 4;
	add.s64 	%rd45, %rd1, %rd44;
	ld.global.nc.f32 	%f58, [%rd45];
	add.f32 	%f59, %f57, %f58;
	add.s32 	%r79, %r78, %r69;
	mul.wide.u32 	%rd46, %r79, 4;
	add.s64 	%rd47, %rd1, %rd46;
	ld.global.nc.f32 	%f60, [%rd47];
	add.f32 	%f61, %f59, %f60;
	add.s32 	%r80, %r79, %r69;
	mul.wide.u32 	%rd48, %r80, 4;
	add.s64 	%rd49, %rd1, %rd48;
	ld.global.nc.f32 	%f62, [%rd49];
	add.f32 	%f63, %f61, %f62;
	add.s32 	%r81, %r80, %r69;
	mul.wide.u32 	%rd50, %r81, 4;
	add.s64 	%rd51, %rd1, %rd50;
	ld.global.nc.f32 	%f64, [%rd51];
	add.f32 	%f82, %f63, %f64;
	add.s32 	%r104, %r104, 8;
$L__BB0_7:
	setp.eq.s32 	%p6, %r56, 0;
	@%p6 bra 	$L__BB0_13;
	and.b32  	%r59, %r68, 3;
	setp.lt.u32 	%p7, %r56, 4;
	@%p7 bra 	$L__BB0_10;
	mad.lo.s32 	%r82, %r104, %r69, %r1;
	mul.wide.u32 	%rd52, %r82, 4;
	add.s64 	%rd53, %rd1, %rd52;
	ld.global.nc.f32 	%f66, [%rd53];
	add.f32 	%f67, %f82, %f66;
	add.s32 	%r83, %r82, %r69;
	mul.wide.u32 	%rd54, %r83, 4;
	add.s64 	%rd55, %rd1, %rd54;
	ld.global.nc.f32 	%f68, [%rd55];
	add.f32 	%f69, %f67, %f68;
	add.s32 	%r84, %r83, %r69;
	mul.wide.u32 	%rd56, %r84, 4;
	add.s64 	%rd57, %rd1, %rd56;
	ld.global.nc.f32 	%f70, [%rd57];
	add.f32 	%f71, %f69, %f70;
	add.s32 	%r85, %r84, %r69;
	mul.wide.u32 	%rd58, %r85, 4;
	add.s64 	%rd59, %rd1, %rd58;
	ld.global.nc.f32 	%f72, [%rd59];
	add.f32 	%f82, %f71, %f72;
	add.s32 	%r104, %r104, 4;
$L__BB0_10:
	setp.eq.s32 	%p8, %r59, 0;
	@%p8 bra 	$L__BB0_13;
	mad.lo.s32 	%r107, %r104, %r69, %r1;
	neg.s32 	%r106, %r59;
$L__BB0_12:
	.pragma "nounroll";
	mul.wide.u32 	%rd60, %r107, 4;
	add.s64 	%rd61, %rd1, %rd60;
	ld.global.nc.f32 	%f73, [%rd61];
	add.f32 	%f82, %f82, %f73;
	add.s32 	%r107, %r107, %r69;
	add.s32 	%r106, %r106, 1;
	setp.ne.s32 	%p9, %r106, 0;
	@%p9 bra 	$L__BB0_12;
$L__BB0_13:
	cvta.to.global.u64 	%rd62, %rd2;
	mul.wide.u32 	%rd63, %r1, 4;
	add.s64 	%rd64, %rd62, %rd63;
	st.global.f32 	[%rd64], %f82;
	ret;

}


// ===== COMPILED SASS (sm_100) =====

	.target	sm_100

	.elftype	@"ET_EXEC"


//--------------------- .note.nv.tkinfo           --------------------------
	.section	.note.nv.tkinfo,"",@"SHT_NOTE"
	.sectionflags	@"SHF_NOTE_NV_TKINFO"
	.tkinfo
        /*0018*/ 	.word	0x00000002
        /*0030*/ 	.string	""
        /*0030*/ 	.string	"ptxas"
        /*0030*/ 	.string	"Cuda compilation tools, release 13.0, V13.0.88"
        /*0030*/ 	.string	"Build cuda_13.0.r13.0/compiler.36424714_0"
        /*0030*/ 	.string	"-arch sm_100 -m 64 "



//--------------------- .note.nv.cuinfo           --------------------------
	.section	.note.nv.cuinfo,"",@"SHT_NOTE"
	.sectionflags	@"SHF_NOTE_NV_CUINFO"
        /*0018*/ 	.short	0x0002
        /*001a*/ 	.short	0x0064
        /*001c*/ 	.short	0x0082
	.zero		2


//--------------------- .nv.info                  --------------------------
	.section	.nv.info,"",@"SHT_CUDA_INFO"
	.align	4


	//----- nvinfo : EIATTR_REGCOUNT
	.align		4
        /*0000*/ 	.byte	0x04, 0x2f
        /*0002*/ 	.short	(.L_1 - .L_0)
	.align		4
.L_0:
        /*0004*/ 	.word	index@(_Z7col_sumPKfPfii)
        /*0008*/ 	.word	0x00000020


	//----- nvinfo : EIATTR_FRAME_SIZE
	.align		4
.L_1:
        /*000c*/ 	.byte	0x04, 0x11
        /*000e*/ 	.short	(.L_3 - .L_2)
	.align		4
.L_2:
        /*0010*/ 	.word	index@(_Z7col_sumPKfPfii)
        /*0014*/ 	.word	0x00000000


	//----- nvinfo : EIATTR_MIN_STACK_SIZE
	.align		4
.L_3:
        /*0018*/ 	.byte	0x04, 0x12
        /*001a*/ 	.short	(.L_5 - .L_4)
	.align		4
.L_4:
        /*001c*/ 	.word	index@(_Z7col_sumPKfPfii)
        /*0020*/ 	.word	0x00000000
.L_5:


//--------------------- .nv.compat                --------------------------
	.section	.nv.compat,"",@"SHT_CUDA_COMPAT_INFO"
	.align	4
        /*0000*/ 	.byte	0x02, 0x09, 0x00, 0x00, 0x02, 0x02, 0x01, 0x00, 0x02, 0x05, 0x05, 0x00, 0x03, 0x07, 0x01, 0x01
        /*0010*/ 	.byte	0x02, 0x03, 0x00, 0x00, 0x02, 0x06, 0x01, 0x00, 0x04, 0x0b, 0x08, 0x00, 0x09, 0x00, 0x00, 0x00
        /*0020*/ 	.byte	0x00, 0x00, 0x00, 0x00


//--------------------- .nv.info._Z7col_sumPKfPfii --------------------------
	.section	.nv.info._Z7col_sumPKfPfii,"",@"SHT_CUDA_INFO"
	.sectionflags	@""
	.align	4


	//----- nvinfo : EIATTR_CUDA_API_VERSION
	.align		4
        /*0000*/ 	.byte	0x04, 0x37
        /*0002*/ 	.short	(.L_7 - .L_6)
.L_6:
        /*0004*/ 	.word	0x00000082


	//----- nvinfo : EIATTR_KPARAM_INFO
	.align		4
.L_7:
        /*0008*/ 	.byte	0x04, 0x17
        /*000a*/ 	.short	(.L_9 - .L_8)
.L_8:
        /*000c*/ 	.word	0x00000000
        /*0010*/ 	.short	0x0003
        /*0012*/ 	.short	0x0014
        /*0014*/ 	.byte	0x00, 0xf0, 0x11, 0x00


	//----- nvinfo : EIATTR_KPARAM_INFO
	.align		4
.L_9:
        /*0018*/ 	.byte	0x04, 0x17
        /*001a*/ 	.short	(.L_11 - .L_10)
.L_10:
        /*001c*/ 	.word	0x00000000
        /*0020*/ 	.short	0x0002
        /*0022*/ 	.short	0x0010
        /*0024*/ 	.byte	0x00, 0xf0, 0x11, 0x00


	//----- nvinfo : EIATTR_KPARAM_INFO
	.align		4
.L_11:
        /*0028*/ 	.byte	0x04, 0x17
        /*002a*/ 	.short	(.L_13 - .L_12)
.L_12:
        /*002c*/ 	.word	0x00000000
        /*0030*/ 	.short	0x0001
        /*0032*/ 	.short	0x0008
        /*0034*/ 	.byte	0x00, 0xf5, 0x21, 0x00


	//----- nvinfo : EIATTR_KPARAM_INFO
	.align		4
.L_13:
        /*0038*/ 	.byte	0x04, 0x17
        /*003a*/ 	.short	(.L_15 - .L_14)
.L_14:
        /*003c*/ 	.word	0x00000000
        /*0040*/ 	.short	0x0000
        /*0042*/ 	.short	0x0000
        /*0044*/ 	.byte	0x00, 0xf5, 0x21, 0x00


	//----- nvinfo : EIATTR_SPARSE_MMA_MASK
	.align		4
.L_15:
        /*0048*/ 	.byte	0x03, 0x50
        /*004a*/ 	.short	0x0000


	//----- nvinfo : EIATTR_MAXREG_COUNT
	.align		4
        /*004c*/ 	.byte	0x03, 0x1b
        /*004e*/ 	.short	0x00ff


	//----- nvinfo : EIATTR_MERCURY_ISA_VERSION
	.align		4
        /*0050*/ 	.byte	0x03, 0x5f
        /*0052*/ 	.short	0x0101


	//----- nvinfo : EIATTR_VRC_CTA_INIT_COUNT
	.align		4
        /*0054*/ 	.byte	0x02, 0x4a
	.zero		1
	.zero		1


	//----- nvinfo : EIATTR_EXIT_INSTR_OFFSETS
	.align		4
        /*0058*/ 	.byte	0x04, 0x1c
        /*005a*/ 	.short	(.L_17 - .L_16)


	//   ....[0]....
.L_16:
        /*005c*/ 	.word	0x00000b40


	//----- nvinfo : EIATTR_CBANK_PARAM_SIZE
	.align		4
.L_17:
        /*0060*/ 	.byte	0x03, 0x19
        /*0062*/ 	.short	0x0018


	//----- nvinfo : EIATTR_PARAM_CBANK
	.align		4
        /*0064*/ 	.byte	0x04, 0x0a
        /*0066*/ 	.short	(.L_19 - .L_18)
	.align		4
.L_18:
        /*0068*/ 	.word	index@(.nv.constant0._Z7col_sumPKfPfii)
        /*006c*/ 	.short	0x0380
        /*006e*/ 	.short	0x0018


	//----- nvinfo : EIATTR_SW_WAR
	.align		4
.L_19:
        /*0070*/ 	.byte	0x04, 0x36
        /*0072*/ 	.short	(.L_21 - .L_20)
.L_20:
        /*0074*/ 	.word	0x00000008
.L_21:


//--------------------- .nv.callgraph             --------------------------
	.section	.nv.callgraph,"",@"SHT_CUDA_CALLGRAPH"
	.align	4
	.sectionentsize	8
	.align		4
        /*0000*/ 	.word	0x00000000
	.align		4
        /*0004*/ 	.word	0xffffffff
	.align		4
        /*0008*/ 	.word	0x00000000
	.align		4
        /*000c*/ 	.word	0xfffffffe
	.align		4
        /*0010*/ 	.word	0x00000000
	.align		4
        /*0014*/ 	.word	0xfffffffd
	.align		4
        /*0018*/ 	.word	0x00000000
	.align		4
        /*001c*/ 	.word	0xfffffffc


//--------------------- .text._Z7col_sumPKfPfii   --------------------------
	.section	.text._Z7col_sumPKfPfii,"ax",@progbits
	.align	128
        .global         _Z7col_sumPKfPfii
        .type           _Z7col_sumPKfPfii,@function
        .size           _Z7col_sumPKfPfii,(.L_x_7 - _Z7col_sumPKfPfii)
        .other          _Z7col_sumPKfPfii,@"STO_CUDA_ENTRY STV_DEFAULT"
_Z7col_sumPKfPfii:
.text._Z7col_sumPKfPfii:
[----:B------:R-:W-:Y:S01]  /*0000*/  LDC R1, c[0x0][0x37c] ;  /* 0x0000df00ff017b82 */ /* 0x000fe20000000800 */
[----:B------:R-:W0:Y:S01]  /*0010*/  LDCU UR5, c[0x0][0x390] ;  /* 0x00007200ff0577ac */ /* 0x000e220008000800 */
[----:B------:R-:W1:Y:S01]  /*0020*/  S2R R0, SR_TID.X ;  /* 0x0000000000007919 */ /* 0x000e620000002100 */
[----:B------:R-:W-:Y:S01]  /*0030*/  HFMA2 R19, -RZ, RZ, 0, 0 ;  /* 0x00000000ff137431 */ /* 0x000fe200000001ff */
[----:B------:R-:W2:Y:S01]  /*0040*/  LDCU.64 UR8, c[0x0][0x358] ;  /* 0x00006b00ff0877ac */ /* 0x000ea20008000a00 */
[----:B0-----:R-:W-:-:S09]  /*0050*/  UISETP.GE.AND UP0, UPT, UR5, 0x1, UPT ;  /* 0x000000010500788c */ /* 0x001fd2000bf06270 */
[----:B--2---:R-:W-:Y:S05]  /*0060*/  BRA.U !UP0, `(.L_x_0) ;  /* 0x0000000908a87547 */ /* 0x004fea000b800000 */
[----:B------:R-:W-:Y:S01]  /*0070*/  UISETP.GE.U32.AND UP1, UPT, UR5, 0x10, UPT ;  /* 0x000000100500788c */ /* 0x000fe2000bf26070 */
[----:B------:R-:W-:Y:S01]  /*0080*/  MOV R19, RZ ;  /* 0x000000ff00137202 */ /* 0x000fe20000000f00 */
[----:B------:R-:W-:Y:S01]  /*0090*/  ULOP3.LUT UR6, UR5, 0xf, URZ, 0xc0, !UPT ;  /* 0x0000000f05067892 */ /* 0x000fe2000f8ec0ff */
[----:B------:R-:W-:-:S03]  /*00a0*/  UMOV UR4, URZ ;  /* 0x000000ff00047c82 */ /* 0x000fc60008000000 */
[----:B------:R-:W-:-:S03]  /*00b0*/  UISETP.NE.AND UP0, UPT, UR6, URZ, UPT ;  /* 0x000000ff0600728c */ /* 0x000fc6000bf05270 */
[----:B------:R-:W-:Y:S08]  /*00c0*/  BRA.U !UP1, `(.L_x_1) ;  /* 0x0000000509607547 */ /* 0x000ff0000b800000 */
[----:B------:R-:W0:Y:S01]  /*00d0*/  LDC R3, c[0x0][0x394] ;  /* 0x0000e500ff037b82 */ /* 0x000e220000000800 */
[----:B------:R-:W-:Y:S01]  /*00e0*/  ULOP3.LUT UR4, UR5, 0x7ffffff0, URZ, 0xc0, !UPT ;  /* 0x7ffffff005047892 */ /* 0x000fe2000f8ec0ff */
[----:B------:R-:W-:Y:S02]  /*00f0*/  MOV R19, RZ ;  /* 0x000000ff00137202 */ /* 0x000fe40000000f00 */
[----:B-1----:R-:W-:Y:S01]  /*0100*/  MOV R17, R0 ;  /* 0x0000000000117202 */ /* 0x002fe20000000f00 */
[----:B------:R-:W-:-:S03]  /*0110*/  UIADD3 UR7, UPT, UPT, -UR4, URZ, URZ ;  /* 0x000000ff04077290 */ /* 0x000fc6000fffe1ff */
[----:B------:R-:W1:Y:S01]  /*0120*/  LDC.64 R20, c[0x0][0x380] ;  /* 0x0000e000ff147b82 */ /* 0x000e620000000a00 */
[----:B0-----:R-:W-:Y:S01]  /*0130*/  IADD3 R2, PT, PT, R0, R3, RZ ;  /* 0x0000000300027210 */ /* 0x001fe20007ffe0ff */
[C-C-:B------:R-:W-:Y:S01]  /*0140*/  IMAD R6, R3.reuse, 0x3, R0.reuse ;  /* 0x0000000303067824 */ /* 0x140fe200078e0200 */
[CC--:B------:R-:W-:Y:S01]  /*0150*/  LEA R4, R3.reuse, R0.reuse, 0x1 ;  /* 0x0000000003047211 */ /* 0x0c0fe200078e08ff */
[C-C-:B------:R-:W-:Y:S01]  /*0160*/  IMAD R10, R3.reuse, 0x5, R0.reuse ;  /* 0x00000005030a7824 */ /* 0x140fe200078e0200 */
[CC--:B------:R-:W-:Y:S01]  /*0170*/  LEA R8, R3.reuse, R0.reuse, 0x2 ;  /* 0x0000000003087211 */ /* 0x0c0fe200078e10ff */
[C-C-:B------:R-:W-:Y:S01]  /*0180*/  IMAD R12, R3.reuse, 0x6, R0.reuse ;  /* 0x00000006030c7824 */ /* 0x140fe200078e0200 */
[C---:B------:R-:W-:Y:S01]  /*0190*/  LEA R16, R3.reuse, R0, 0x3 ;  /* 0x0000000003107211 */ /* 0x040fe200078e18ff */
[C-C-:B------:R-:W-:Y:S02]  /*01a0*/  IMAD R14, R3.reuse, 0x7, R0.reuse ;  /* 0x00000007030e7824 */ /* 0x140fe400078e0200 */
[----:B------:R-:W-:-:S02]  /*01b0*/  IMAD R18, R3, 0x9, R0 ;  /* 0x0000000903127824 */ /* 0x000fc400078e0200 */
[C-C-:B------:R-:W-:Y:S02]  /*01c0*/  IMAD R5, R3.reuse, 0xa, R0.reuse ;  /* 0x0000000a03057824 */ /* 0x140fe400078e0200 */
[C-C-:B------:R-:W-:Y:S02]  /*01d0*/  IMAD R7, R3.reuse, 0xb, R0.reuse ;  /* 0x0000000b03077824 */ /* 0x140fe400078e0200 */
[C-C-:B------:R-:W-:Y:S02]  /*01e0*/  IMAD R9, R3.reuse, 0xc, R0.reuse ;  /* 0x0000000c03097824 */ /* 0x140fe400078e0200 */
[C-C-:B------:R-:W-:Y:S02]  /*01f0*/  IMAD R11, R3.reuse, 0xd, R0.reuse ;  /* 0x0000000d030b7824 */ /* 0x140fe400078e0200 */
[C-C-:B------:R-:W-:Y:S02]  /*0200*/  IMAD R13, R3.reuse, 0xe, R0.reuse ;  /* 0x0000000e030d7824 */ /* 0x140fe400078e0200 */
[----:B-1----:R-:W-:-:S07]  /*0210*/  IMAD R15, R3, 0xf, R0 ;  /* 0x0000000f030f7824 */ /* 0x002fce00078e0200 */
.L_x_2:
[----:B------:R-:W-:-:S04]  /*0220*/  IMAD.WIDE.U32 R22, R17, 0x4, R20 ;  /* 0x0000000411167825 */ /* 0x000fc800078e0014 */
[--C-:B------:R-:W-:Y:S01]  /*0230*/  IMAD.WIDE.U32 R28, R2, 0x4, R20.reuse ;  /* 0x00000004021c7825 */ /* 0x100fe200078e0014 */
[----:B------:R0:W2:Y:S03]  /*0240*/  LDG.E.CONSTANT R24, desc[UR8][R22.64] ;  /* 0x0000000816187981 */ /* 0x0000a6000c1e9900 */
[--C-:B------:R-:W-:Y:S02]  /*0250*/  IMAD.WIDE.U32 R26, R4, 0x4, R20.reuse ;  /* 0x00000004041a7825 */ /* 0x100fe400078e0014 */
[----:B------:R-:W3:Y:S04]  /*0260*/  LDG.E.CONSTANT R28, desc[UR8][R28.64] ;  /* 0x000000081c1c7981 */ /* 0x000ee8000c1e9900 */
[----:B------:R-:W4:Y:S01]  /*0270*/  LDG.E.CONSTANT R26, desc[UR8][R26.64] ;  /* 0x000000081a1a7981 */ /* 0x000f22000c1e9900 */
[----:B0-----:R-:W-:-:S05]  /*0280*/  IMAD.WIDE.U32 R22, R6, 0x4, R20 ;  /* 0x0000000406167825 */ /* 0x001fca00078e0014 */
[----:B------:R0:W5:Y:S02]  /*0290*/  LDG.E.CONSTANT R27, desc[UR8][R22.64] ;  /* 0x00000008161b7981 */ /* 0x000164000c1e9900 */
[----:B0-----:R-:W-:-:S04]  /*02a0*/  IMAD.WIDE.U32 R22, R10, 0x4, R20 ;  /* 0x000000040a167825 */ /* 0x001fc800078e0014 */
[----:B--2---:R-:W-:Y:S01]  /*02b0*/  FADD R19, R24, R19 ;  /* 0x0000001318137221 */ /* 0x004fe20000000000 */
[----:B------:R-:W-:-:S04]  /*02c0*/  IMAD.WIDE.U32 R24, R8, 0x4, R20 ;  /* 0x0000000408187825 */ /* 0x000fc800078e0014 */
[----:B---3--:R-:W-:Y:S02]  /*02d0*/  FADD R19, R19, R28 ;  /* 0x0000001c13137221 */ /* 0x008fe40000000000 */
[----:B------:R-:W2:Y:S01]  /*02e0*/  LDG.E.CONSTANT R24, desc[UR8][R24.64] ;  /* 0x0000000818187981 */ /* 0x000ea2000c1e9900 */
[----:B------:R-:W-:-:S04]  /*02f0*/  IMAD.WIDE.U32 R28, R12, 0x4, R20 ;  /* 0x000000040c1c7825 */ /* 0x000fc800078e0014 */
[----:B----4-:R-:W-:Y:S02]  /*0300*/  FADD R26, R19, R26 ;  /* 0x0000001a131a7221 */ /* 0x010fe40000000000 */
[----:B------:R0:W3:Y:S04]  /*0310*/  LDG.E.CONSTANT R19, desc[UR8][R22.64] ;  /* 0x0000000816137981 */ /* 0x0000e8000c1e9900 */
[----:B------:R-:W4:Y:S01]  /*0320*/  LDG.E.CONSTANT R28, desc[UR8][R28.64] ;  /* 0x000000081c1c7981 */ /* 0x000f22000c1e9900 */
[----:B-----5:R-:W-:Y:S01]  /*0330*/  FADD R27, R26, R27 ;  /* 0x0000001b1a1b7221 */ /* 0x020fe20000000000 */
[----:B0-----:R-:W-:-:S06]  /*0340*/  IMAD.WIDE.U32 R22, R14, 0x4, R20 ;  /* 0x000000040e167825 */ /* 0x001fcc00078e0014 */
[----:B------:R-:W5:Y:S01]  /*0350*/  LDG.E.CONSTANT R22, desc[UR8][R22.64] ;  /* 0x0000000816167981 */ /* 0x000f62000c1e9900 */
[----:B--2---:R-:W-:Y:S01]  /*0360*/  FADD R24, R27, R24 ;  /* 0x000000181b187221 */ /* 0x004fe20000000000 */
[----:B------:R-:W-:-:S04]  /*0370*/  IMAD.WIDE.U32 R26, R16, 0x4, R20 ;  /* 0x00000004101a7825 */ /* 0x000fc800078e0014 */
[----:B---3--:R-:W-:Y:S01]  /*0380*/  FADD R19, R24, R19 ;  /* 0x0000001318137221 */ /* 0x008fe20000000000 */
[----:B------:R-:W-:Y:S01]  /*0390*/  IMAD.WIDE.U32 R24, R18, 0x4, R20 ;  /* 0x0000000412187825 */ /* 0x000fe200078e0014 */
[----:B------:R-:W2:Y:S03]  /*03a0*/  LDG.E.CONSTANT R26, desc[UR8][R26.64] ;  /* 0x000000081a1a7981 */ /* 0x000ea6000c1e9900 */
[----:B----4-:R-:W-:Y:S01]  /*03b0*/  FADD R19, R19, R28 ;  /* 0x0000001c13137221 */ /* 0x010fe20000000000 */
[----:B------:R-:W-:Y:S01]  /*03c0*/  IMAD.WIDE.U32 R28, R5, 0x4, R20 ;  /* 0x00000004051c7825 */ /* 0x000fe200078e0014 */
[----:B------:R5:W3:Y:S05]  /*03d0*/  LDG.E.CONSTANT R24, desc[UR8][R24.64] ;  /* 0x0000000818187981 */ /* 0x000aea000c1e9900 */
[----:B------:R-:W4:Y:S01]  /*03e0*/  LDG.E.CONSTANT R28, desc[UR8][R28.64] ;  /* 0x000000081c1c7981 */ /* 0x000f22000c1e9900 */
[----:B-----5:R-:W-:Y:S01]  /*03f0*/  FADD R25, R19, R22 ;  /* 0x0000001613197221 */ /* 0x020fe20000000000 */
[----:B------:R-:W-:-:S05]  /*0400*/  IMAD.WIDE.U32 R22, R7, 0x4, R20 ;  /* 0x0000000407167825 */ /* 0x000fca00078e0014 */
[----:B------:R0:W5:Y:S02]  /*0410*/  LDG.E.CONSTANT R19, desc[UR8][R22.64] ;  /* 0x0000000816137981 */ /* 0x000164000c1e9900 */
[----:B0-----:R-:W-:-:S06]  /*0420*/  IMAD.WIDE.U32 R22, R9, 0x4, R20 ;  /* 0x0000000409167825 */ /* 0x001fcc00078e0014 */
[----:B------:R-:W5:Y:S01]  /*0430*/  LDG.E.CONSTANT R22, desc[UR8][R22.64] ;  /* 0x0000000816167981 */ /* 0x000f62000c1e9900 */
[----:B--2---:R-:W-:-:S04]  /*0440*/  FADD R25, R25, R26 ;  /* 0x0000001a19197221 */ /* 0x004fc80000000000 */
[----:B---3--:R-:W-:-:S04]  /*0450*/  FADD R25, R25, R24 ;  /* 0x0000001819197221 */ /* 0x008fc80000000000 */
[----:B----4-:R-:W-:Y:S01]  /*0460*/  FADD R26, R25, R28 ;  /* 0x0000001c191a7221 */ /* 0x010fe20000000000 */
[----:B------:R-:W-:-:S04]  /*0470*/  IMAD.WIDE.U32 R24, R11, 0x4, R20 ;  /* 0x000000040b187825 */ /* 0x000fc800078e0014 */
[----:B------:R-:W-:Y:S02]  /*0480*/  IMAD.WIDE.U32 R28, R13, 0x4, R20 ;  /* 0x000000040d1c7825 */ /* 0x000fe400078e0014 */
[----:B------:R-:W2:Y:S04]  /*0490*/  LDG.E.CONSTANT R24, desc[UR8][R24.64] ;  /* 0x0000000818187981 */ /* 0x000ea8000c1e9900 */
[----:B------:R-:W3:Y:S01]  /*04a0*/  LDG.E.CONSTANT R28, desc[UR8][R28.64] ;  /* 0x000000081c1c7981 */ /* 0x000ee2000c1e9900 */
[----:B-----5:R-:W-:Y:S01]  /*04b0*/  FADD R19, R26, R19 ;  /* 0x000000131a137221 */ /* 0x020fe20000000000 */
[----:B------:R-:W-:-:S06]  /*04c0*/  IMAD.WIDE.U32 R26, R15, 0x4, R20 ;  /* 0x000000040f1a7825 */ /* 0x000fcc00078e0014 */
[----:B------:R-:W4:Y:S01]  /*04d0*/  LDG.E.CONSTANT R26, desc[UR8][R26.64] ;  /* 0x000000081a1a7981 */ /* 0x000f22000c1e9900 */
[----:B------:R-:W-:-:S04]  /*04e0*/  UIADD3 UR7, UPT, UPT, UR7, 0x10, URZ ;  /* 0x0000001007077890 */ /* 0x000fc8000fffe0ff */
[----:B------:R-:W-:Y:S01]  /*04f0*/  UISETP.NE.AND UP1, UPT, UR7, URZ, UPT ;  /* 0x000000ff0700728c */ /* 0x000fe2000bf25270 */
[----:B------:R-:W-:Y:S01]  /*0500*/  FADD R19, R19, R22 ;  /* 0x0000001613137221 */ /* 0x000fe20000000000 */
[C---:B------:R-:W-:Y:S02]  /*0510*/  LEA R17, R3.reuse, R17, 0x4 ;  /* 0x0000001103117211 */ /* 0x040fe400078e20ff */
[C---:B------:R-:W-:Y:S02]  /*0520*/  LEA R2, R3.reuse, R2, 0x4 ;  /* 0x0000000203027211 */ /* 0x040fe400078e20ff */
[C---:B------:R-:W-:Y:S02]  /*0530*/  LEA R4, R3.reuse, R4, 0x4 ;  /* 0x0000000403047211 */ /* 0x040fe400078e20ff */
[C---:B------:R-:W-:Y:S02]  /*0540*/  LEA R6, R3.reuse, R6, 0x4 ;  /* 0x0000000603067211 */ /* 0x040fe400078e20ff */
[----:B------:R-:W-:-:S02]  /*0550*/  LEA R8, R3, R8, 0x4 ;  /* 0x0000000803087211 */ /* 0x000fc400078e20ff */
[C---:B------:R-:W-:Y:S02]  /*0560*/  LEA R10, R3.reuse, R10, 0x4 ;  /* 0x0000000a030a7211 */ /* 0x040fe400078e20ff */
        /* <DEDUP_REMOVED lines=9> */
[----:B------:R-:W-:Y:S01]  /*0600*/  LEA R15, R3, R15, 0x4 ;  /* 0x0000000f030f7211 */ /* 0x000fe200078e20ff */
[----:B--2---:R-:W-:-:S04]  /*0610*/  FADD R19, R19, R24 ;  /* 0x0000001813137221 */ /* 0x004fc80000000000 */
[----:B---3--:R-:W-:-:S04]  /*0620*/  FADD R19, R19, R28 ;  /* 0x0000001c13137221 */ /* 0x008fc80000000000 */
[----:B----4-:R-:W-:Y:S01]  /*0630*/  FADD R19, R19, R26 ;  /* 0x0000001a13137221 */ /* 0x010fe20000000000 */
[----:B------:R-:W-:Y:S06]  /*0640*/  BRA.U UP1, `(.L_x_2) ;  /* 0xfffffff901f47547 */ /* 0x000fec000b83ffff */
.L_x_1:
[----:B------:R-:W-:Y:S05]  /*0650*/  BRA.U !UP0, `(.L_x_0) ;  /* 0x00000005082c7547 */ /* 0x000fea000b800000 */
[----:B------:R-:W-:Y:S02]  /*0660*/  UISETP.GE.U32.AND UP0, UPT, UR6, 0x8, UPT ;  /* 0x000000080600788c */ /* 0x000fe4000bf06070 */
[----:B------:R-:W-:-:S04]  /*0670*/  ULOP3.LUT UR7, UR5, 0x7, URZ, 0xc0, !UPT ;  /* 0x0000000705077892 */ /* 0x000fc8000f8ec0ff */
[----:B------:R-:W-:-:S03]  /*0680*/  UISETP.NE.AND UP1, UPT, UR7, URZ, UPT ;  /* 0x000000ff0700728c */ /* 0x000fc6000bf25270 */
[----:B------:R-:W-:Y:S08]  /*0690*/  BRA.U !UP0, `(.L_x_3) ;  /* 0x00000001088c7547 */ /* 0x000ff0000b800000 */
[----:B------:R-:W1:Y:S08]  /*06a0*/  LDC R16, c[0x0][0x394] ;  /* 0x0000e500ff107b82 */ /* 0x000e700000000800 */
[----:B------:R-:W0:Y:S01]  /*06b0*/  LDC.64 R2, c[0x0][0x380] ;  /* 0x0000e000ff027b82 */ /* 0x000e220000000a00 */
[----:B-1----:R-:W-:-:S05]  /*06c0*/  IMAD R7, R16, UR4, R0 ;  /* 0x0000000410077c24 */ /* 0x002fca000f8e0200 */
[C---:B------:R-:W-:Y:S01]  /*06d0*/  IADD3 R9, PT, PT, R7.reuse, R16, RZ ;  /* 0x0000001007097210 */ /* 0x040fe20007ffe0ff */
[----:B0-----:R-:W-:-:S03]  /*06e0*/  IMAD.WIDE.U32 R6, R7, 0x4, R2 ;  /* 0x0000000407067825 */ /* 0x001fc600078e0002 */
[CC--:B------:R-:W-:Y:S01]  /*06f0*/  IADD3 R11, PT, PT, R9.reuse, R16.reuse, RZ ;  /* 0x00000010090b7210 */ /* 0x0c0fe20007ffe0ff */
[--C-:B------:R-:W-:Y:S01]  /*0700*/  IMAD.WIDE.U32 R8, R9, 0x4, R2.reuse ;  /* 0x0000000409087825 */ /* 0x100fe200078e0002 */
[----:B------:R0:W2:Y:S02]  /*0710*/  LDG.E.CONSTANT R4, desc[UR8][R6.64] ;  /* 0x0000000806047981 */ /* 0x0000a4000c1e9900 */
[CC--:B------:R-:W-:Y:S01]  /*0720*/  IADD3 R13, PT, PT, R11.reuse, R16.reuse, RZ ;  /* 0x000000100b0d7210 */ /* 0x0c0fe20007ffe0ff */
[--C-:B------:R-:W-:Y:S01]  /*0730*/  IMAD.WIDE.U32 R10, R11, 0x4, R2.reuse ;  /* 0x000000040b0a7825 */ /* 0x100fe200078e0002 */
[----:B------:R1:W3:Y:S02]  /*0740*/  LDG.E.CONSTANT R5, desc[UR8][R8.64] ;  /* 0x0000000808057981 */ /* 0x0002e4000c1e9900 */
[CC--:B------:R-:W-:Y:S01]  /*0750*/  IADD3 R15, PT, PT, R13.reuse, R16.reuse, RZ ;  /* 0x000000100d0f7210 */ /* 0x0c0fe20007ffe0ff */
[--C-:B------:R-:W-:Y:S02]  /*0760*/  IMAD.WIDE.U32 R12, R13, 0x4, R2.reuse ;  /* 0x000000040d0c7825 */ /* 0x100fe400078e0002 */
[----:B------:R-:W4:Y:S01]  /*0770*/  LDG.E.CONSTANT R11, desc[UR8][R10.64] ;  /* 0x000000080a0b7981 */ /* 0x000f22000c1e9900 */
[C---:B------:R-:W-:Y:S01]  /*0780*/  IADD3 R17, PT, PT, R15.reuse, R16, RZ ;  /* 0x000000100f117210 */ /* 0x040fe20007ffe0ff */
[----:B------:R-:W-:-:S02]  /*0790*/  IMAD.WIDE.U32 R14, R15, 0x4, R2 ;  /* 0x000000040f0e7825 */ /* 0x000fc400078e0002 */
[----:B------:R-:W5:Y:S01]  /*07a0*/  LDG.E.CONSTANT R13, desc[UR8][R12.64] ;  /* 0x000000080c0d7981 */ /* 0x000f62000c1e9900 */
[CC--:B------:R-:W-:Y:S01]  /*07b0*/  IADD3 R21, PT, PT, R17.reuse, R16.reuse, RZ ;  /* 0x0000001011157210 */ /* 0x0c0fe20007ffe0ff */
[--C-:B0-----:R-:W-:Y:S02]  /*07c0*/  IMAD.WIDE.U32 R6, R17, 0x4, R2.reuse ;  /* 0x0000000411067825 */ /* 0x101fe400078e0002 */
[----:B------:R-:W5:Y:S01]  /*07d0*/  LDG.E.CONSTANT R15, desc[UR8][R14.64] ;  /* 0x000000080e0f7981 */ /* 0x000f62000c1e9900 */
[C---:B------:R-:W-:Y:S01]  /*07e0*/  IADD3 R17, PT, PT, R21.reuse, R16, RZ ;  /* 0x0000001015117210 */ /* 0x040fe20007ffe0ff */
[--C-:B-1----:R-:W-:Y:S02]  /*07f0*/  IMAD.WIDE.U32 R8, R21, 0x4, R2.reuse ;  /* 0x0000000415087825 */ /* 0x102fe400078e0002 */
[----:B------:R-:W5:Y:S02]  /*0800*/  LDG.E.CONSTANT R7, desc[UR8][R6.64] ;  /* 0x0000000806077981 */ /* 0x000f64000c1e9900 */
[----:B------:R-:W-:-:S02]  /*0810*/  IMAD.WIDE.U32 R2, R17, 0x4, R2 ;  /* 0x0000000411027825 */ /* 0x000fc400078e0002 */
[----:B------:R-:W5:Y:S04]  /*0820*/  LDG.E.CONSTANT R9, desc[UR8][R8.64] ;  /* 0x0000000808097981 */ /* 0x000f68000c1e9900 */
[----:B------:R-:W5:Y:S01]  /*0830*/  LDG.E.CONSTANT R3, desc[UR8][R2.64] ;  /* 0x0000000802037981 */ /* 0x000f62000c1e9900 */
[----:B------:R-:W-:Y:S01]  /*0840*/  UIADD3 UR4, UPT, UPT, UR4, 0x8, URZ ;  /* 0x0000000804047890 */ /* 0x000fe2000fffe0ff */
[----:B--2---:R-:W-:-:S04]  /*0850*/  FADD R4, R19, R4 ;  /* 0x0000000413047221 */ /* 0x004fc80000000000 */
[----:B---3--:R-:W-:-:S04]  /*0860*/  FADD R4, R4, R5 ;  /* 0x0000000504047221 */ /* 0x008fc80000000000 */
[----:B----4-:R-:W-:-:S04]  /*0870*/  FADD R4, R4, R11 ;  /* 0x0000000b04047221 */ /* 0x010fc80000000000 */
[----:B-----5:R-:W-:-:S04]  /*0880*/  FADD R4, R4, R13 ;  /* 0x0000000d04047221 */ /* 0x020fc80000000000 */
[----:B------:R-:W-:-:S04]  /*0890*/  FADD R4, R4, R15 ;  /* 0x0000000f04047221 */ /* 0x000fc80000000000 */
[----:B------:R-:W-:-:S04]  /*08a0*/  FADD R4, R4, R7 ;  /* 0x0000000704047221 */ /* 0x000fc80000000000 */
[----:B------:R-:W-:-:S04]  /*08b0*/  FADD R4, R4, R9 ;  /* 0x0000000904047221 */ /* 0x000fc80000000000 */
[----:B------:R-:W-:-:S07]  /*08c0*/  FADD R19, R4, R3 ;  /* 0x0000000304137221 */ /* 0x000fce0000000000 */
.L_x_3:
        /* <DEDUP_REMOVED lines=10> */
[C---:B------:R-:W-:Y:S01]  /*0970*/  IADD3 R8, PT, PT, R6.reuse, R9, RZ ;  /* 0x0000000906087210 */ /* 0x040fe20007ffe0ff */
[----:B------:R-:W-:-:S03]  /*0980*/  IMAD.WIDE.U32 R6, R6, 0x4, R2 ;  /* 0x0000000406067825 */ /* 0x000fc600078e0002 */
[C---:B------:R-:W-:Y:S01]  /*0990*/  IADD3 R11, PT, PT, R8.reuse, R9, RZ ;  /* 0x00000009080b7210 */ /* 0x040fe20007ffe0ff */
[----:B------:R-:W2:Y:S01]  /*09a0*/  LDG.E.CONSTANT R4, desc[UR8][R4.64] ;  /* 0x0000000804047981 */ /* 0x000ea2000c1e9900 */
[----:B------:R-:W-:-:S03]  /*09b0*/  IMAD.WIDE.U32 R8, R8, 0x4, R2 ;  /* 0x0000000408087825 */ /* 0x000fc600078e0002 */
[----:B------:R-:W3:Y:S01]  /*09c0*/  LDG.E.CONSTANT R6, desc[UR8][R6.64] ;  /* 0x0000000806067981 */ /* 0x000ee2000c1e9900 */
[----:B------:R-:W-:-:S03]  /*09d0*/  IMAD.WIDE.U32 R2, R11, 0x4, R2 ;  /* 0x000000040b027825 */ /* 0x000fc600078e0002 */
[----:B------:R-:W4:Y:S04]  /*09e0*/  LDG.E.CONSTANT R8, desc[UR8][R8.64] ;  /* 0x0000000808087981 */ /* 0x000f28000c1e9900 */
[----:B------:R-:W5:Y:S01]  /*09f0*/  LDG.E.CONSTANT R2, desc[UR8][R2.64] ;  /* 0x0000000802027981 */ /* 0x000f62000c1e9900 */
[----:B------:R-:W-:Y:S01]  /*0a00*/  UIADD3 UR4, UPT, UPT, UR4, 0x4, URZ ;  /* 0x0000000404047890 */ /* 0x000fe2000fffe0ff */
[----:B--2---:R-:W-:-:S04]  /*0a10*/  FADD R19, R19, R4 ;  /* 0x0000000413137221 */ /* 0x004fc80000000000 */
[----:B---3--:R-:W-:-:S04]  /*0a20*/  FADD R19, R19, R6 ;  /* 0x0000000613137221 */ /* 0x008fc80000000000 */
[----:B----4-:R-:W-:-:S04]  /*0a30*/  FADD R19, R19, R8 ;  /* 0x0000000813137221 */ /* 0x010fc80000000000 */
[----:B-----5:R-:W-:-:S07]  /*0a40*/  FADD R19, R19, R2 ;  /* 0x0000000213137221 */ /* 0x020fce0000000000 */
.L_x_4:
[----:B------:R-:W-:Y:S05]  /*0a50*/  BRA.U !UP1, `(.L_x_0) ;  /* 0x00000001092c7547 */ /* 0x000fea000b800000 */
[----:B------:R-:W1:Y:S01]  /*0a60*/  LDC R6, c[0x0][0x394] ;  /* 0x0000e500ff067b82 */ /* 0x000e620000000800 */
[----:B------:R-:W-:-:S07]  /*0a70*/  UIADD3 UR5, UPT, UPT, -UR5, URZ, URZ ;  /* 0x000000ff05057290 */ /* 0x000fce000fffe1ff */
[----:B------:R-:W0:Y:S01]  /*0a80*/  LDC.64 R4, c[0x0][0x380] ;  /* 0x0000e000ff047b82 */ /* 0x000e220000000a00 */
[----:B-1----:R-:W-:-:S07]  /*0a90*/  IMAD R7, R6, UR4, R0 ;  /* 0x0000000406077c24 */ /* 0x002fce000f8e0200 */
.L_x_5:
[----:B0-----:R-:W-:-:S06]  /*0aa0*/  IMAD.WIDE.U32 R2, R7, 0x4, R4 ;  /* 0x0000000407027825 */ /* 0x001fcc00078e0004 */
[----:B------:R-:W2:Y:S01]  /*0ab0*/  LDG.E.CONSTANT R2, desc[UR8][R2.64] ;  /* 0x0000000802027981 */ /* 0x000ea2000c1e9900 */
[----:B------:R-:W-:Y:S01]  /*0ac0*/  UIADD3 UR5, UPT, UPT, UR5, 0x1, URZ ;  /* 0x0000000105057890 */ /* 0x000fe2000fffe0ff */
[----:B------:R-:W-:-:S03]  /*0ad0*/  IADD3 R7, PT, PT, R7, R6, RZ ;  /* 0x0000000607077210 */ /* 0x000fc60007ffe0ff */
[----:B------:R-:W-:Y:S01]  /*0ae0*/  UISETP.NE.AND UP0, UPT, UR5, URZ, UPT ;  /* 0x000000ff0500728c */ /* 0x000fe2000bf05270 */
[----:B--2---:R-:W-:-:S08]  /*0af0*/  FADD R19, R2, R19 ;  /* 0x0000001302137221 */ /* 0x004fd00000000000 */
[----:B------:R-:W-:Y:S05]  /*0b00*/  BRA.U UP0, `(.L_x_5) ;  /* 0xfffffffd00e47547 */ /* 0x000fea000b83ffff */
.L_x_0:
[----:B------:R-:W1:Y:S02]  /*0b10*/  LDC.64 R2, c[0x0][0x388] ;  /* 0x0000e200ff027b82 */ /* 0x000e640000000a00 */
[----:B-1----:R-:W-:-:S05]  /*0b20*/  IMAD.WIDE.U32 R2, R0, 0x4, R2 ;  /* 0x0000000400027825 */ /* 0x002fca00078e0002 */
[----:B------:R-:W-:Y:S01]  /*0b30*/  STG.E desc[UR8][R2.64], R19 ;  /* 0x0000001302007986 */ /* 0x000fe2000c101908 */
[----:B------:R-:W-:Y:S05]  /*0b40*/  EXIT ;  /* 0x000000000000794d */ /* 0x000fea0003800000 */
.L_x_6:
[----:B------:R-:W-:-:S00]  /*0b50*/  BRA `(.L_x_6) ;  /* 0xfffffffc00fc7947 */ /* 0x000fc0000383ffff */
[----:B------:R-:W-:-:S00]  /*0b60*/  NOP ;  /* 0x0000000000007918 */ /* 0x000fc00000000000 */
        /* <DEDUP_REMOVED lines=9> */
.L_x_7:


//--------------------- .nv.shared.reserved.0     --------------------------
	.section	.nv.shared.reserved.0,"aw",@nobits
	.weak		__nv_reservedSMEM_offset_0_alias
	.size		__nv_reservedSMEM_offset_0_alias, 0, 64
	.other		__nv_reservedSMEM_offset_0_alias,@"STO_CUDA_RESERVED_SHARED STV_DEFAULT"
__nv_reservedSMEM_offset_0_alias:
	.zero		0
	.zero		64


//--------------------- .nv.constant0._Z7col_sumPKfPfii --------------------------
	.section	.nv.constant0._Z7col_sumPKfPfii,"a",@progbits
	.sectionflags	@""
	.align	4
.nv.constant0._Z7col_sumPKfPfii:
	.zero		920


//--------------------- SYMBOLS --------------------------

	.type		.nv.reservedSmem.offset0,@object
	.size		.nv.reservedSmem.offset0,0x4
